//
// Generated by NVIDIA NVVM Compiler
//
// Compiler Build ID: CL-36424714
// Cuda compilation tools, release 13.0, V13.0.88
// Based on NVVM 20.0.0
//

.version 9.0
.target sm_100
.address_size 64

	// .globl	_Z16applyReLU_kernelPfS_ii

.visible .entry _Z16applyReLU_kernelPfS_ii(
	.param .u64 .ptr .align 1 _Z16applyReLU_kernelPfS_ii_param_0,
	.param .u64 .ptr .align 1 _Z16applyReLU_kernelPfS_ii_param_1,
	.param .u32 _Z16applyReLU_kernelPfS_ii_param_2,
	.param .u32 _Z16applyReLU_kernelPfS_ii_param_3
)
{
	.reg .pred 	%p<4>;
	.reg .b32 	%r<19>;
	.reg .b32 	%f<3>;
	.reg .b64 	%rd<8>;

	ld.param.u64 	%rd1, [_Z16applyReLU_kernelPfS_ii_param_0];
	ld.param.u64 	%rd2, [_Z16applyReLU_kernelPfS_ii_param_1];
	ld.param.u32 	%r3, [_Z16applyReLU_kernelPfS_ii_param_2];
	ld.param.u32 	%r5, [_Z16applyReLU_kernelPfS_ii_param_3];
	mov.u32 	%r6, %ctaid.x;
	mov.u32 	%r7, %ntid.x;
	mov.u32 	%r8, %tid.x;
	mad.lo.s32 	%r1, %r6, %r7, %r8;
	mov.u32 	%r9, %ctaid.y;
	mov.u32 	%r10, %ntid.y;
	mov.u32 	%r11, %tid.y;
	mad.lo.s32 	%r12, %r9, %r10, %r11;
	setp.ge.s32 	%p1, %r1, %r3;
	setp.ge.s32 	%p2, %r12, %r5;
	or.pred  	%p3, %p1, %p2;
	@%p3 bra 	$L__BB0_2;
	cvta.to.global.u64 	%rd3, %rd1;
	cvta.to.global.u64 	%rd4, %rd2;
	mov.u32 	%r13, %tid.z;
	mov.u32 	%r14, %ntid.z;
	mov.u32 	%r15, %ctaid.z;
	mad.lo.s32 	%r16, %r15, %r14, %r13;
	mad.lo.s32 	%r17, %r3, %r16, %r1;
	mad.lo.s32 	%r18, %r17, %r5, %r12;
	mul.wide.s32 	%rd5, %r18, 4;
	add.s64 	%rd6, %rd3, %rd5;
	ld.global.f32 	%f1, [%rd6];
	max.f32 	%f2, %f1, 0f00000000;
	add.s64 	%rd7, %rd4, %rd5;
	st.global.f32 	[%rd7], %f2;
$L__BB0_2:
	ret;

}


// ===== COMPILED SASS (sm_100) =====

	.target	sm_100

	.elftype	@"ET_EXEC"


//--------------------- .note.nv.tkinfo           --------------------------
	.section	.note.nv.tkinfo,"",@"SHT_NOTE"
	.sectionflags	@"SHF_NOTE_NV_TKINFO"
	.tkinfo
        /*0018*/ 	.word	0x00000002
        /*0030*/ 	.string	""
        /*0030*/ 	.string	"ptxas"
        /*0030*/ 	.string	"Cuda compilation tools, release 13.0, V13.0.88"
        /*0030*/ 	.string	"Build cuda_13.0.r13.0/compiler.36424714_0"
        /*0030*/ 	.string	"-arch sm_100 -m 64 "



//--------------------- .note.nv.cuinfo           --------------------------
	.section	.note.nv.cuinfo,"",@"SHT_NOTE"
	.sectionflags	@"SHF_NOTE_NV_CUINFO"
        /*0018*/ 	.short	0x0002
        /*001a*/ 	.short	0x0064
        /*001c*/ 	.short	0x0082
	.zero		2


//--------------------- .nv.info                  --------------------------
	.section	.nv.info,"",@"SHT_CUDA_INFO"
	.align	4


	//----- nvinfo : EIATTR_REGCOUNT
	.align		4
        /*0000*/ 	.byte	0x04, 0x2f
        /*0002*/ 	.short	(.L_1 - .L_0)
	.align		4
.L_0:
        /*0004*/ 	.word	index@(_Z16applyReLU_kernelPfS_ii)
        /*0008*/ 	.word	0x0000000a


	//----- nvinfo : EIATTR_FRAME_SIZE
	.align		4
.L_1:
        /*000c*/ 	.byte	0x04, 0x11
        /*000e*/ 	.short	(.L_3 - .L_2)
	.align		4
.L_2:
        /*0010*/ 	.word	index@(_Z16applyReLU_kernelPfS_ii)
        /*0014*/ 	.word	0x00000000


	//----- nvinfo : EIATTR_MIN_STACK_SIZE
	.align		4
.L_3:
        /*0018*/ 	.byte	0x04, 0x12
        /*001a*/ 	.short	(.L_5 - .L_4)
	.align		4
.L_4:
        /*001c*/ 	.word	index@(_Z16applyReLU_kernelPfS_ii)
        /*0020*/ 	.word	0x00000000
.L_5:


//--------------------- .nv.compat                --------------------------
	.section	.nv.compat,"",@"SHT_CUDA_COMPAT_INFO"
	.align	4
        /*0000*/ 	.byte	0x02, 0x09, 0x00, 0x00, 0x02, 0x02, 0x01, 0x00, 0x02, 0x05, 0x05, 0x00, 0x03, 0x07, 0x01, 0x01
        /*0010*/ 	.byte	0x02, 0x03, 0x00, 0x00, 0x02, 0x06, 0x01, 0x00, 0x04, 0x0b, 0x08, 0x00, 0x09, 0x00, 0x00, 0x00
        /*0020*/ 	.byte	0x00, 0x00, 0x00, 0x00


//--------------------- .nv.info._Z16applyReLU_kernelPfS_ii --------------------------
	.section	.nv.info._Z16applyReLU_kernelPfS_ii,"",@"SHT_CUDA_INFO"
	.sectionflags	@""
	.align	4


	//----- nvinfo : EIATTR_CUDA_API_VERSION
	.align		4
        /*0000*/ 	.byte	0x04, 0x37
        /*0002*/ 	.short	(.L_7 - .L_6)
.L_6:
        /*0004*/ 	.word	0x00000082


	//----- nvinfo : EIATTR_KPARAM_INFO
	.align		4
.L_7:
        /*0008*/ 	.byte	0x04, 0x17
        /*000a*/ 	.short	(.L_9 - .L_8)
.L_8:
        /*000c*/ 	.word	0x00000000
        /*0010*/ 	.short	0x0003
        /*0012*/ 	.short	0x0014
        /*0014*/ 	.byte	0x00, 0xf0, 0x11, 0x00


	//----- nvinfo : EIATTR_KPARAM_INFO
	.align		4
.L_9:
        /*0018*/ 	.byte	0x04, 0x17
        /*001a*/ 	.short	(.L_11 - .L_10)
.L_10:
        /*001c*/ 	.word	0x00000000
        /*0020*/ 	.short	0x0002
        /*0022*/ 	.short	0x0010
        /*0024*/ 	.byte	0x00, 0xf0, 0x11, 0x00


	//----- nvinfo : EIATTR_KPARAM_INFO
	.align		4
.L_11:
        /*0028*/ 	.byte	0x04, 0x17
        /*002a*/ 	.short	(.L_13 - .L_12)
.L_12:
        /*002c*/ 	.word	0x00000000
        /*0030*/ 	.short	0x0001
        /*0032*/ 	.short	0x0008
        /*0034*/ 	.byte	0x00, 0xf5, 0x21, 0x00


	//----- nvinfo : EIATTR_KPARAM_INFO
	.align		4
.L_13:
        /*0038*/ 	.byte	0x04, 0x17
        /*003a*/ 	.short	(.L_15 - .L_14)
.L_14:
        /*003c*/ 	.word	0x00000000
        /*0040*/ 	.short	0x0000
        /*0042*/ 	.short	0x0000
        /*0044*/ 	.byte	0x00, 0xf5, 0x21, 0x00


	//----- nvinfo : EIATTR_SPARSE_MMA_MASK
	.align		4
.L_15:
        /*0048*/ 	.byte	0x03, 0x50
        /*004a*/ 	.short	0x0000


	//----- nvinfo : EIATTR_MAXREG_COUNT
	.align		4
        /*004c*/ 	.byte	0x03, 0x1b
        /*004e*/ 	.short	0x00ff


	//----- nvinfo : EIATTR_MERCURY_ISA_VERSION
	.align		4
        /*0050*/ 	.byte	0x03, 0x5f
        /*0052*/ 	.short	0x0101


	//----- nvinfo : EIATTR_VRC_CTA_INIT_COUNT
	.align		4
        /*0054*/ 	.byte	0x02, 0x4a
	.zero		1
	.zero		1


	//----- nvinfo : EIATTR_EXIT_INSTR_OFFSETS
	.align		4
        /*0058*/ 	.byte	0x04, 0x1c
        /*005a*/ 	.short	(.L_17 - .L_16)


	//   ....[0]....
.L_16:
        /*005c*/ 	.word	0x000000c0


	//   ....[1]....
        /*0060*/ 	.word	0x000001b0


	//----- nvinfo : EIATTR_CBANK_PARAM_SIZE
	.align		4
.L_17:
        /*0064*/ 	.byte	0x03, 0x19
        /*0066*/ 	.short	0x0018


	//----- nvinfo : EIATTR_PARAM_CBANK
	.align		4
        /*0068*/ 	.byte	0x04, 0x0a
        /*006a*/ 	.short	(.L_19 - .L_18)
	.align		4
.L_18:
        /*006c*/ 	.word	index@(.nv.constant0._Z16applyReLU_kernelPfS_ii)
        /*0070*/ 	.short	0x0380
        /*0072*/ 	.short	0x0018


	//----- nvinfo : EIATTR_SW_WAR
	.align		4
.L_19:
        /*0074*/ 	.byte	0x04, 0x36
        /*0076*/ 	.short	(.L_21 - .L_20)
.L_20:
        /*0078*/ 	.word	0x00000008
.L_21:


//--------------------- .nv.callgraph             --------------------------
	.section	.nv.callgraph,"",@"SHT_CUDA_CALLGRAPH"
	.align	4
	.sectionentsize	8
	.align		4
        /*0000*/ 	.word	0x00000000
	.align		4
        /*0004*/ 	.word	0xffffffff
	.align		4
        /*0008*/ 	.word	0x00000000
	.align		4
        /*000c*/ 	.word	0xfffffffe
	.align		4
        /*0010*/ 	.word	0x00000000
	.align		4
        /*0014*/ 	.word	0xfffffffd
	.align		4
        /*0018*/ 	.word	0x00000000
	.align		4
        /*001c*/ 	.word	0xfffffffc


//--------------------- .text._Z16applyReLU_kernelPfS_ii --------------------------
	.section	.text._Z16applyReLU_kernelPfS_ii,"ax",@progbits
	.align	128
        .global         _Z16applyReLU_kernelPfS_ii
        .type           _Z16applyReLU_kernelPfS_ii,@function
        .size           _Z16applyReLU_kernelPfS_ii,(.L_x_1 - _Z16applyReLU_kernelPfS_ii)
        .other          _Z16applyReLU_kernelPfS_ii,@"STO_CUDA_ENTRY STV_DEFAULT"
_Z16applyReLU_kernelPfS_ii:
.text._Z16applyReLU_kernelPfS_ii:
[----:B------:R-:W-:Y:S01]  /*0000*/  LDC R1, c[0x0][0x37c] ;  /* 0x0000df00ff017b82 */ /* 0x000fe20000000800 */
[----:B------:R-:W0:Y:S07]  /*0010*/  S2R R5, SR_TID.Y ;  /* 0x0000000000057919 */ /* 0x000e2e0000002200 */
[----:B------:R-:W1:Y:S01]  /*0020*/  LDC R0, c[0x0][0x360] ;  /* 0x0000d800ff007b82 */ /* 0x000e620000000800 */
[----:B------:R-:W2:Y:S01]  /*0030*/  LDCU.64 UR8, c[0x0][0x390] ;  /* 0x00007200ff0877ac */ /* 0x000ea20008000a00 */
[----:B------:R-:W1:Y:S06]  /*0040*/  S2R R3, SR_TID.X ;  /* 0x0000000000037919 */ /* 0x000e6c0000002100 */
[----:B------:R-:W0:Y:S08]  /*0050*/  S2UR UR5, SR_CTAID.Y ;  /* 0x00000000000579c3 */ /* 0x000e300000002600 */
[----:B------:R-:W0:Y:S08]  /*0060*/  LDC R4, c[0x0][0x364] ;  /* 0x0000d900ff047b82 */ /* 0x000e300000000800 */
[----:B------:R-:W1:Y:S01]  /*0070*/  S2UR UR4, SR_CTAID.X ;  /* 0x00000000000479c3 */ /* 0x000e620000002500 */
[----:B0-----:R-:W-:-:S05]  /*0080*/  IMAD R4, R4, UR5, R5 ;  /* 0x0000000504047c24 */ /* 0x001fca000f8e0205 */
[----:B--2---:R-:W-:Y:S01]  /*0090*/  ISETP.GE.AND P0, PT, R4, UR9, PT ;  /* 0x0000000904007c0c */ /* 0x004fe2000bf06270 */
[----:B-1----:R-:W-:-:S05]  /*00a0*/  IMAD R0, R0, UR4, R3 ;  /* 0x0000000400007c24 */ /* 0x002fca000f8e0203 */
[----:B------:R-:W-:-:S13]  /*00b0*/  ISETP.GE.OR P0, PT, R0, UR8, P0 ;  /* 0x0000000800007c0c */ /* 0x000fda0008706670 */
[----:B------:R-:W-:Y:S05]  /*00c0*/  @P0 EXIT ;  /* 0x000000000000094d */ /* 0x000fea0003800000 */
[----:B------:R-:W0:Y:S01]  /*00d0*/  S2R R5, SR_TID.Z ;  /* 0x0000000000057919 */ /* 0x000e220000002300 */
[----:B------:R-:W0:Y:S01]  /*00e0*/  LDCU UR6, c[0x0][0x368] ;  /* 0x00006d00ff0677ac */ /* 0x000e220008000800 */
[----:B------:R-:W1:Y:S01]  /*00f0*/  LDC.64 R2, c[0x0][0x380] ;  /* 0x0000e000ff027b82 */ /* 0x000e620000000a00 */
[----:B------:R-:W0:Y:S01]  /*0100*/  S2R R6, SR_CTAID.Z ;  /* 0x0000000000067919 */ /* 0x000e220000002700 */
[----:B------:R-:W2:Y:S01]  /*0110*/  LDCU.64 UR4, c[0x0][0x358] ;  /* 0x00006b00ff0477ac */ /* 0x000ea20008000a00 */
[----:B0-----:R-:W-:-:S04]  /*0120*/  IMAD R5, R6, UR6, R5 ;  /* 0x0000000606057c24 */ /* 0x001fc8000f8e0205 */
[----:B------:R-:W-:-:S04]  /*0130*/  IMAD R5, R5, UR8, R0 ;  /* 0x0000000805057c24 */ /* 0x000fc8000f8e0200 */
[----:B------:R-:W-:Y:S02]  /*0140*/  IMAD R7, R5, UR9, R4 ;  /* 0x0000000905077c24 */ /* 0x000fe4000f8e0204 */
[----:B------:R-:W0:Y:S02]  /*0150*/  LDC.64 R4, c[0x0][0x388] ;  /* 0x0000e200ff047b82 */ /* 0x000e240000000a00 */
[----:B-1----:R-:W-:-:S06]  /*0160*/  IMAD.WIDE R2, R7, 0x4, R2 ;  /* 0x0000000407027825 */ /* 0x002fcc00078e0202 */
[----:B--2---:R-:W2:Y:S01]  /*0170*/  LDG.E R2, desc[UR4][R2.64] ;  /* 0x0000000402027981 */ /* 0x004ea2000c1e1900 */
[----:B0-----:R-:W-:Y:S01]  /*0180*/  IMAD.WIDE R4, R7, 0x4, R4 ;  /* 0x0000000407047825 */ /* 0x001fe200078e0204 */
[----:B--2---:R-:W-:-:S05]  /*0190*/  FMNMX R7, RZ, R2, !PT ;  /* 0x00000002ff077209 */ /* 0x004fca0007800000 */
[----:B------:R-:W-:Y:S01]  /*01a0*/  STG.E desc[UR4][R4.64], R7 ;  /* 0x0000000704007986 */ /* 0x000fe2000c101904 */
[----:B------:R-:W-:Y:S05]  /*01b0*/  EXIT ;  /* 0x000000000000794d */ /* 0x000fea0003800000 */
.L_x_0:
[----:B------:R-:W-:-:S00]  /*01c0*/  BRA `(.L_x_0) ;  /* 0xfffffffc00fc7947 */ /* 0x000fc0000383ffff */
[----:B------:R-:W-:-:S00]  /*01d0*/  NOP ;  /* 0x0000000000007918 */ /* 0x000fc00000000000 */
        /* <DEDUP_REMOVED lines=10> */
.L_x_1:


//--------------------- .nv.shared.reserved.0     --------------------------
	.section	.nv.shared.reserved.0,"aw",@nobits
	.weak		__nv_reservedSMEM_offset_0_alias
	.size		__nv_reservedSMEM_offset_0_alias, 0, 64
	.other		__nv_reservedSMEM_offset_0_alias,@"STO_CUDA_RESERVED_SHARED STV_DEFAULT"
__nv_reservedSMEM_offset_0_alias:
	.zero		0
	.zero		64


//--------------------- .nv.constant0._Z16applyReLU_kernelPfS_ii --------------------------
	.section	.nv.constant0._Z16applyReLU_kernelPfS_ii,"a",@progbits
	.sectionflags	@""
	.align	4
.nv.constant0._Z16applyReLU_kernelPfS_ii:
	.zero		920


//--------------------- SYMBOLS --------------------------

	.type		.nv.reservedSmem.offset0,@object
	.size		.nv.reservedSmem.offset0,0x4
